//
// Generated by NVIDIA NVVM Compiler
//
// Compiler Build ID: CL-36424714
// Cuda compilation tools, release 13.0, V13.0.88
// Based on NVVM 20.0.0
//

.version 9.0
.target sm_100
.address_size 64

	// .globl	_Z5hellov
.extern .func  (.param .b32 func_retval0) vprintf
(
	.param .b64 vprintf_param_0,
	.param .b64 vprintf_param_1
)
;
.global .align 1 .b8 $str[37] = {72, 101, 108, 108, 111, 32, 119, 111, 114, 108, 100, 33, 32, 73, 32, 97, 109, 32, 97, 32, 116, 104, 114, 101, 97, 100, 32, 98, 108, 111, 99, 107, 32, 37, 100, 10};

.visible .entry _Z5hellov()
{
	.local .align 8 .b8 	__local_depot0[8];
	.reg .b64 	%SP;
	.reg .b64 	%SPL;
	.reg .b32 	%r<4>;
	.reg .b64 	%rd<5>;

	mov.u64 	%SPL, __local_depot0;
	cvta.local.u64 	%SP, %SPL;
	add.u64 	%rd1, %SP, 0;
	add.u64 	%rd2, %SPL, 0;
	mov.u32 	%r1, %ctaid.x;
	st.local.u32 	[%rd2], %r1;
	mov.u64 	%rd3, $str;
	cvta.global.u64 	%rd4, %rd3;
	{ // callseq 0, 0
	.param .b64 param0;
	st.param.b64 	[param0], %rd4;
	.param .b64 param1;
	st.param.b64 	[param1], %rd1;
	.param .b32 retval0;
	call.uni (retval0), 
	vprintf, 
	(
	param0, 
	param1
	);
	ld.param.b32 	%r2, [retval0];
	} // callseq 0
	ret;

}


// ===== COMPILED SASS (sm_100) =====

	.target	sm_100

	.elftype	@"ET_EXEC"


//--------------------- .note.nv.tkinfo           --------------------------
	.section	.note.nv.tkinfo,"",@"SHT_NOTE"
	.sectionflags	@"SHF_NOTE_NV_TKINFO"
	.tkinfo
        /*0018*/ 	.word	0x00000002
        /*0030*/ 	.string	""
        /*0030*/ 	.string	"ptxas"
        /*0030*/ 	.string	"Cuda compilation tools, release 13.0, V13.0.88"
        /*0030*/ 	.string	"Build cuda_13.0.r13.0/compiler.36424714_0"
        /*0030*/ 	.string	"-arch sm_100 -m 64 "



//--------------------- .note.nv.cuinfo           --------------------------
	.section	.note.nv.cuinfo,"",@"SHT_NOTE"
	.sectionflags	@"SHF_NOTE_NV_CUINFO"
        /*0018*/ 	.short	0x0002
        /*001a*/ 	.short	0x0064
        /*001c*/ 	.short	0x0082
	.zero		2


//--------------------- .nv.info                  --------------------------
	.section	.nv.info,"",@"SHT_CUDA_INFO"
	.align	4


	//----- nvinfo : EIATTR_REGCOUNT
	.align		4
        /*0000*/ 	.byte	0x04, 0x2f
        /*0002*/ 	.short	(.L_2 - .L_1)
	.align		4
.L_1:
        /*0004*/ 	.word	index@(_Z5hellov)
        /*0008*/ 	.word	0x00000018


	//----- nvinfo : EIATTR_FRAME_SIZE
	.align		4
.L_2:
        /*000c*/ 	.byte	0x04, 0x11
        /*000e*/ 	.short	(.L_4 - .L_3)
	.align		4
.L_3:
        /*0010*/ 	.word	index@(_Z5hellov)
        /*0014*/ 	.word	0x00000008


	//----- nvinfo : EIATTR_MIN_STACK_SIZE
	.align		4
.L_4:
        /*0018*/ 	.byte	0x04, 0x12
        /*001a*/ 	.short	(.L_6 - .L_5)
	.align		4
.L_5:
        /*001c*/ 	.word	index@(_Z5hellov)
        /*0020*/ 	.word	0x00000008
.L_6:


//--------------------- .nv.compat                --------------------------
	.section	.nv.compat,"",@"SHT_CUDA_COMPAT_INFO"
	.align	4
        /*0000*/ 	.byte	0x02, 0x09, 0x00, 0x00, 0x02, 0x02, 0x01, 0x00, 0x02, 0x05, 0x05, 0x00, 0x03, 0x07, 0x01, 0x01
        /*0010*/ 	.byte	0x02, 0x03, 0x00, 0x00, 0x02, 0x06, 0x01, 0x00, 0x04, 0x0b, 0x08, 0x00, 0x09, 0x00, 0x00, 0x00
        /*0020*/ 	.byte	0x00, 0x00, 0x00, 0x00


//--------------------- .nv.info._Z5hellov        --------------------------
	.section	.nv.info._Z5hellov,"",@"SHT_CUDA_INFO"
	.sectionflags	@""
	.align	4


	//----- nvinfo : EIATTR_CUDA_API_VERSION
	.align		4
        /*0000*/ 	.byte	0x04, 0x37
        /*0002*/ 	.short	(.L_8 - .L_7)
.L_7:
        /*0004*/ 	.word	0x00000082


	//----- nvinfo : EIATTR_SPARSE_MMA_MASK
	.align		4
.L_8:
        /*0008*/ 	.byte	0x03, 0x50
        /*000a*/ 	.short	0x0000


	//----- nvinfo : EIATTR_MAXREG_COUNT
	.align		4
        /*000c*/ 	.byte	0x03, 0x1b
        /*000e*/ 	.short	0x00ff


	//----- nvinfo : EIATTR_EXTERNS
	.align		4
        /*0010*/ 	.byte	0x04, 0x0f
        /*0012*/ 	.short	(.L_10 - .L_9)


	//   ....[0]....
	.align		4
.L_9:
        /*0014*/ 	.word	index@(vprintf)


	//----- nvinfo : EIATTR_MERCURY_ISA_VERSION
	.align		4
.L_10:
        /*0018*/ 	.byte	0x03, 0x5f
        /*001a*/ 	.short	0x0101


	//----- nvinfo : EIATTR_VRC_CTA_INIT_COUNT
	.align		4
        /*001c*/ 	.byte	0x02, 0x4a
	.zero		1
	.zero		1


	//----- nvinfo : EIATTR_SYSCALL_OFFSETS
	.align		4
        /*0020*/ 	.byte	0x04, 0x46
        /*0022*/ 	.short	(.L_12 - .L_11)


	//   ....[0]....
.L_11:
        /*0024*/ 	.word	0x000000e0


	//----- nvinfo : EIATTR_EXIT_INSTR_OFFSETS
	.align		4
.L_12:
        /*0028*/ 	.byte	0x04, 0x1c
        /*002a*/ 	.short	(.L_14 - .L_13)


	//   ....[0]....
.L_13:
        /*002c*/ 	.word	0x000000f0


	//----- nvinfo : EIATTR_SW_WAR
	.align		4
.L_14:
        /*0030*/ 	.byte	0x04, 0x36
        /*0032*/ 	.short	(.L_16 - .L_15)
.L_15:
        /*0034*/ 	.word	0x00000008
.L_16:


//--------------------- .nv.callgraph             --------------------------
	.section	.nv.callgraph,"",@"SHT_CUDA_CALLGRAPH"
	.align	4
	.sectionentsize	8
	.align		4
        /*0000*/ 	.word	0x00000000
	.align		4
        /*0004*/ 	.word	0xffffffff
	.align		4
        /*0008*/ 	.word	index@(_Z5hellov)
	.align		4
        /*000c*/ 	.word	index@(vprintf)
	.align		4
        /*0010*/ 	.word	0x00000000
	.align		4
        /*0014*/ 	.word	0xfffffffe
	.align		4
        /*0018*/ 	.word	0x00000000
	.align		4
        /*001c*/ 	.word	0xfffffffd
	.align		4
        /*0020*/ 	.word	0x00000000
	.align		4
        /*0024*/ 	.word	0xfffffffc


//--------------------- .nv.constant4             --------------------------
	.section	.nv.constant4,"a",@progbits
	.align	8
	.align		8
.nv.constant4:
        /*0000*/ 	.dword	vprintf
	.align		8
        /*0008*/ 	.dword	$str


//--------------------- .text._Z5hellov           --------------------------
	.section	.text._Z5hellov,"ax",@progbits
	.align	128
        .global         _Z5hellov
        .type           _Z5hellov,@function
        .size           _Z5hellov,(.L_x_2 - _Z5hellov)
        .other          _Z5hellov,@"STO_CUDA_ENTRY STV_DEFAULT"
_Z5hellov:
.text._Z5hellov:
[----:B------:R-:W0:Y:S01]  /*0000*/  LDC R1, c[0x0][0x37c] ;  /* 0x0000df00ff017b82 */ /* 0x000e220000000800 */
[----:B------:R-:W1:Y:S01]  /*0010*/  S2R R8, SR_CTAID.X ;  /* 0x0000000000087919 */ /* 0x000e620000002500 */
[----:B0-----:R-:W-:Y:S01]  /*0020*/  VIADD R1, R1, 0xfffffff8 ;  /* 0xfffffff801017836 */ /* 0x001fe20000000000 */
[----:B------:R-:W-:Y:S01]  /*0030*/  MOV R0, 0x0 ;  /* 0x0000000000007802 */ /* 0x000fe20000000f00 */
[----:B------:R-:W0:Y:S04]  /*0040*/  LDCU UR4, c[0x0][0x2f8] ;  /* 0x00005f00ff0477ac */ /* 0x000e280008000800 */
[----:B------:R2:W3:Y:S01]  /*0050*/  LDC.64 R2, c[0x4][R0] ;  /* 0x0100000000027b82 */ /* 0x0004e20000000a00 */
[----:B------:R-:W4:Y:S01]  /*0060*/  LDCU.64 UR6, c[0x4][0x8] ;  /* 0x01000100ff0677ac */ /* 0x000f220008000a00 */
[----:B------:R-:W5:Y:S01]  /*0070*/  LDCU UR5, c[0x0][0x2fc] ;  /* 0x00005f80ff0577ac */ /* 0x000f620008000800 */
[----:B0-----:R-:W-:Y:S01]  /*0080*/  IADD3 R6, P0, PT, R1, UR4, RZ ;  /* 0x0000000401067c10 */ /* 0x001fe2000ff1e0ff */
[----:B----4-:R-:W-:Y:S01]  /*0090*/  IMAD.U32 R4, RZ, RZ, UR6 ;  /* 0x00000006ff047e24 */ /* 0x010fe2000f8e00ff */
[----:B------:R-:W-:-:S03]  /*00a0*/  MOV R5, UR7 ;  /* 0x0000000700057c02 */ /* 0x000fc60008000f00 */
[----:B-----5:R-:W-:Y:S01]  /*00b0*/  IMAD.X R7, RZ, RZ, UR5, P0 ;  /* 0x00000005ff077e24 */ /* 0x020fe200080e06ff */
[----:B-1----:R2:W-:Y:S07]  /*00c0*/  STL [R1], R8 ;  /* 0x0000000801007387 */ /* 0x0025ee0000100800 */
[----:B------:R-:W-:-:S07]  /*00d0*/  LEPC R20, `(.L_x_0) ;  /* 0x000000001014794e */ /* 0x000fce0000000000 */
[----:B--23--:R-:W-:Y:S05]  /*00e0*/  CALL.ABS.NOINC R2 ;  /* 0x0000000002007343 */ /* 0x00cfea0003c00000 */
.L_x_0:
[----:B------:R-:W-:Y:S05]  /*00f0*/  EXIT ;  /* 0x000000000000794d */ /* 0x000fea0003800000 */
.L_x_1:
[----:B------:R-:W-:-:S00]  /*0100*/  BRA `(.L_x_1) ;  /* 0xfffffffc00fc7947 */ /* 0x000fc0000383ffff */
[----:B------:R-:W-:-:S00]  /*0110*/  NOP ;  /* 0x0000000000007918 */ /* 0x000fc00000000000 */
        /* <DEDUP_REMOVED lines=14> */
.L_x_2:


//--------------------- .nv.global.init           --------------------------
	.section	.nv.global.init,"aw",@progbits
.nv.global.init:
	.type		$str,@object
	.size		$str,(.L_0 - $str)
$str:
        /*0000*/ 	.byte	0x48, 0x65, 0x6c, 0x6c, 0x6f, 0x20, 0x77, 0x6f, 0x72, 0x6c, 0x64, 0x21, 0x20, 0x49, 0x20, 0x61
        /*0010*/ 	.byte	0x6d, 0x20, 0x61, 0x20, 0x74, 0x68, 0x72, 0x65, 0x61, 0x64, 0x20, 0x62, 0x6c, 0x6f, 0x63, 0x6b
        /*0020*/ 	.byte	0x20, 0x25, 0x64, 0x0a, 0x00
.L_0:


//--------------------- .nv.shared.reserved.0     --------------------------
	.section	.nv.shared.reserved.0,"aw",@nobits
	.weak		__nv_reservedSMEM_offset_0_alias
	.size		__nv_reservedSMEM_offset_0_alias, 0, 64
	.other		__nv_reservedSMEM_offset_0_alias,@"STO_CUDA_RESERVED_SHARED STV_DEFAULT"
__nv_reservedSMEM_offset_0_alias:
	.zero		0
	.zero		64


//--------------------- .nv.constant0._Z5hellov   --------------------------
	.section	.nv.constant0._Z5hellov,"a",@progbits
	.sectionflags	@""
	.align	4
.nv.constant0._Z5hellov:
	.zero		896


//--------------------- SYMBOLS --------------------------

	.type		.nv.reservedSmem.offset0,@object
	.size		.nv.reservedSmem.offset0,0x4
	.type		vprintf,@function
